//
// Generated by NVIDIA NVVM Compiler
//
// Compiler Build ID: CL-36424714
// Cuda compilation tools, release 13.0, V13.0.88
// Based on NVVM 20.0.0
//

.version 9.0
.target sm_100
.address_size 64

	// .globl	_Z12d_sum_reduceIyEvPKT_PS0_i
// _ZZ12d_sum_reduceIyEvPKT_PS0_iE5sdata has been demoted

.visible .entry _Z12d_sum_reduceIyEvPKT_PS0_i(
	.param .u64 .ptr .align 1 _Z12d_sum_reduceIyEvPKT_PS0_i_param_0,
	.param .u64 .ptr .align 1 _Z12d_sum_reduceIyEvPKT_PS0_i_param_1,
	.param .u32 _Z12d_sum_reduceIyEvPKT_PS0_i_param_2
)
{
	.reg .pred 	%p<5>;
	.reg .b32 	%r<15>;
	.reg .b64 	%rd<35>;
	// demoted variable
	.shared .align 8 .b8 _ZZ12d_sum_reduceIyEvPKT_PS0_iE5sdata[512];
	ld.param.u64 	%rd4, [_Z12d_sum_reduceIyEvPKT_PS0_i_param_0];
	ld.param.u64 	%rd5, [_Z12d_sum_reduceIyEvPKT_PS0_i_param_1];
	ld.param.u32 	%r8, [_Z12d_sum_reduceIyEvPKT_PS0_i_param_2];
	mov.u32 	%r1, %tid.x;
	mov.u32 	%r2, %ctaid.x;
	shl.b32 	%r9, %r2, 6;
	add.s32 	%r14, %r9, %r1;
	shl.b32 	%r10, %r1, 3;
	mov.u32 	%r11, _ZZ12d_sum_reduceIyEvPKT_PS0_iE5sdata;
	add.s32 	%r4, %r11, %r10;
	mov.b64 	%rd6, 0;
	st.shared.u64 	[%r4], %rd6;
	setp.ge.u32 	%p1, %r14, %r8;
	@%p1 bra 	$L__BB0_4;
	cvta.to.global.u64 	%rd1, %rd4;
	mov.u32 	%r12, %nctaid.x;
	shl.b32 	%r5, %r12, 6;
	mov.b64 	%rd34, 0;
$L__BB0_2:
	mul.wide.u32 	%rd8, %r14, 8;
	add.s64 	%rd9, %rd1, %rd8;
	ld.global.u64 	%rd10, [%rd9];
	add.s32 	%r13, %r14, 32;
	mul.wide.u32 	%rd11, %r13, 8;
	add.s64 	%rd12, %rd1, %rd11;
	ld.global.u64 	%rd13, [%rd12];
	add.s64 	%rd14, %rd13, %rd10;
	add.s64 	%rd34, %rd14, %rd34;
	add.s32 	%r14, %r14, %r5;
	setp.lt.u32 	%p2, %r14, %r8;
	@%p2 bra 	$L__BB0_2;
	st.shared.u64 	[%r4], %rd34;
$L__BB0_4:
	bar.sync 	0;
	setp.gt.u32 	%p3, %r1, 31;
	@%p3 bra 	$L__BB0_7;
	ld.shared.u64 	%rd15, [%r4+128];
	ld.shared.u64 	%rd16, [%r4];
	add.s64 	%rd17, %rd16, %rd15;
	st.shared.u64 	[%r4], %rd17;
	bar.warp.sync 	-1;
	ld.shared.u64 	%rd18, [%r4+64];
	ld.shared.u64 	%rd19, [%r4];
	add.s64 	%rd20, %rd19, %rd18;
	st.shared.u64 	[%r4], %rd20;
	bar.warp.sync 	-1;
	ld.shared.u64 	%rd21, [%r4+32];
	ld.shared.u64 	%rd22, [%r4];
	add.s64 	%rd23, %rd22, %rd21;
	st.shared.u64 	[%r4], %rd23;
	bar.warp.sync 	-1;
	ld.shared.u64 	%rd24, [%r4+16];
	ld.shared.u64 	%rd25, [%r4];
	add.s64 	%rd26, %rd25, %rd24;
	st.shared.u64 	[%r4], %rd26;
	bar.warp.sync 	-1;
	ld.shared.u64 	%rd27, [%r4+8];
	ld.shared.u64 	%rd28, [%r4];
	add.s64 	%rd29, %rd28, %rd27;
	st.shared.u64 	[%r4], %rd29;
	bar.warp.sync 	-1;
	setp.ne.s32 	%p4, %r1, 0;
	@%p4 bra 	$L__BB0_7;
	ld.shared.u64 	%rd30, [_ZZ12d_sum_reduceIyEvPKT_PS0_iE5sdata];
	cvta.to.global.u64 	%rd31, %rd5;
	mul.wide.u32 	%rd32, %r2, 8;
	add.s64 	%rd33, %rd31, %rd32;
	st.global.u64 	[%rd33], %rd30;
$L__BB0_7:
	ret;

}


// ===== COMPILED SASS (sm_100) =====

	.target	sm_100

	.elftype	@"ET_EXEC"


//--------------------- .note.nv.tkinfo           --------------------------
	.section	.note.nv.tkinfo,"",@"SHT_NOTE"
	.sectionflags	@"SHF_NOTE_NV_TKINFO"
	.tkinfo
        /*0018*/ 	.word	0x00000002
        /*0030*/ 	.string	""
        /*0030*/ 	.string	"ptxas"
        /*0030*/ 	.string	"Cuda compilation tools, release 13.0, V13.0.88"
        /*0030*/ 	.string	"Build cuda_13.0.r13.0/compiler.36424714_0"
        /*0030*/ 	.string	"-arch sm_100 -m 64 "



//--------------------- .note.nv.cuinfo           --------------------------
	.section	.note.nv.cuinfo,"",@"SHT_NOTE"
	.sectionflags	@"SHF_NOTE_NV_CUINFO"
        /*0018*/ 	.short	0x0002
        /*001a*/ 	.short	0x0064
        /*001c*/ 	.short	0x0082
	.zero		2


//--------------------- .nv.info                  --------------------------
	.section	.nv.info,"",@"SHT_CUDA_INFO"
	.align	4


	//----- nvinfo : EIATTR_REGCOUNT
	.align		4
        /*0000*/ 	.byte	0x04, 0x2f
        /*0002*/ 	.short	(.L_1 - .L_0)
	.align		4
.L_0:
        /*0004*/ 	.word	index@(_Z12d_sum_reduceIyEvPKT_PS0_i)
        /*0008*/ 	.word	0x00000012


	//----- nvinfo : EIATTR_FRAME_SIZE
	.align		4
.L_1:
        /*000c*/ 	.byte	0x04, 0x11
        /*000e*/ 	.short	(.L_3 - .L_2)
	.align		4
.L_2:
        /*0010*/ 	.word	index@(_Z12d_sum_reduceIyEvPKT_PS0_i)
        /*0014*/ 	.word	0x00000000


	//----- nvinfo : EIATTR_MIN_STACK_SIZE
	.align		4
.L_3:
        /*0018*/ 	.byte	0x04, 0x12
        /*001a*/ 	.short	(.L_5 - .L_4)
	.align		4
.L_4:
        /*001c*/ 	.word	index@(_Z12d_sum_reduceIyEvPKT_PS0_i)
        /*0020*/ 	.word	0x00000000
.L_5:


//--------------------- .nv.compat                --------------------------
	.section	.nv.compat,"",@"SHT_CUDA_COMPAT_INFO"
	.align	4
        /*0000*/ 	.byte	0x02, 0x09, 0x00, 0x00, 0x02, 0x02, 0x01, 0x00, 0x02, 0x05, 0x05, 0x00, 0x03, 0x07, 0x01, 0x01
        /*0010*/ 	.byte	0x02, 0x03, 0x00, 0x00, 0x02, 0x06, 0x01, 0x00, 0x04, 0x0b, 0x08, 0x00, 0x09, 0x00, 0x00, 0x00
        /*0020*/ 	.byte	0x00, 0x00, 0x00, 0x00


//--------------------- .nv.info._Z12d_sum_reduceIyEvPKT_PS0_i --------------------------
	.section	.nv.info._Z12d_sum_reduceIyEvPKT_PS0_i,"",@"SHT_CUDA_INFO"
	.sectionflags	@""
	.align	4


	//----- nvinfo : EIATTR_CUDA_API_VERSION
	.align		4
        /*0000*/ 	.byte	0x04, 0x37
        /*0002*/ 	.short	(.L_7 - .L_6)
.L_6:
        /*0004*/ 	.word	0x00000082


	//----- nvinfo : EIATTR_KPARAM_INFO
	.align		4
.L_7:
        /*0008*/ 	.byte	0x04, 0x17
        /*000a*/ 	.short	(.L_9 - .L_8)
.L_8:
        /*000c*/ 	.word	0x00000000
        /*0010*/ 	.short	0x0002
        /*0012*/ 	.short	0x0010
        /*0014*/ 	.byte	0x00, 0xf0, 0x11, 0x00


	//----- nvinfo : EIATTR_KPARAM_INFO
	.align		4
.L_9:
        /*0018*/ 	.byte	0x04, 0x17
        /*001a*/ 	.short	(.L_11 - .L_10)
.L_10:
        /*001c*/ 	.word	0x00000000
        /*0020*/ 	.short	0x0001
        /*0022*/ 	.short	0x0008
        /*0024*/ 	.byte	0x00, 0xf5, 0x21, 0x00


	//----- nvinfo : EIATTR_KPARAM_INFO
	.align		4
.L_11:
        /*0028*/ 	.byte	0x04, 0x17
        /*002a*/ 	.short	(.L_13 - .L_12)
.L_12:
        /*002c*/ 	.word	0x00000000
        /*0030*/ 	.short	0x0000
        /*0032*/ 	.short	0x0000
        /*0034*/ 	.byte	0x00, 0xf5, 0x21, 0x00


	//----- nvinfo : EIATTR_SPARSE_MMA_MASK
	.align		4
.L_13:
        /*0038*/ 	.byte	0x03, 0x50
        /*003a*/ 	.short	0x0000


	//----- nvinfo : EIATTR_MAXREG_COUNT
	.align		4
        /*003c*/ 	.byte	0x03, 0x1b
        /*003e*/ 	.short	0x00ff


	//----- nvinfo : EIATTR_NUM_BARRIERS
	.align		4
        /*0040*/ 	.byte	0x02, 0x4c
        /*0042*/ 	.byte	0x01
	.zero		1


	//----- nvinfo : EIATTR_MERCURY_ISA_VERSION
	.align		4
        /*0044*/ 	.byte	0x03, 0x5f
        /*0046*/ 	.short	0x0101


	//----- nvinfo : EIATTR_COOP_GROUP_MASK_REGIDS
	.align		4
        /*0048*/ 	.byte	0x04, 0x29
        /*004a*/ 	.short	(.L_15 - .L_14)


	//   ....[0]....
.L_14:
        /*004c*/ 	.word	0xffffffff


	//   ....[1]....
        /*0050*/ 	.word	0xffffffff


	//   ....[2]....
        /*0054*/ 	.word	0xffffffff


	//   ....[3]....
        /*0058*/ 	.word	0xffffffff


	//   ....[4]....
        /*005c*/ 	.word	0xffffffff


	//----- nvinfo : EIATTR_COOP_GROUP_INSTR_OFFSETS
	.align		4
.L_15:
        /*0060*/ 	.byte	0x04, 0x28
        /*0062*/ 	.short	(.L_17 - .L_16)


	//   ....[0]....
.L_16:
        /*0064*/ 	.word	0x000002b0


	//   ....[1]....
        /*0068*/ 	.word	0x00000310


	//   ....[2]....
        /*006c*/ 	.word	0x00000370


	//   ....[3]....
        /*0070*/ 	.word	0x000003d0


	//   ....[4]....
        /*0074*/ 	.word	0x00000440


	//----- nvinfo : EIATTR_VRC_CTA_INIT_COUNT
	.align		4
.L_17:
        /*0078*/ 	.byte	0x02, 0x4a
	.zero		1
	.zero		1


	//----- nvinfo : EIATTR_EXIT_INSTR_OFFSETS
	.align		4
        /*007c*/ 	.byte	0x04, 0x1c
        /*007e*/ 	.short	(.L_19 - .L_18)


	//   ....[0]....
.L_18:
        /*0080*/ 	.word	0x00000250


	//   ....[1]....
        /*0084*/ 	.word	0x00000450


	//   ....[2]....
        /*0088*/ 	.word	0x000004a0


	//----- nvinfo : EIATTR_CRS_STACK_SIZE
	.align		4
.L_19:
        /*008c*/ 	.byte	0x04, 0x1e
        /*008e*/ 	.short	(.L_21 - .L_20)
.L_20:
        /*0090*/ 	.word	0x00000000


	//----- nvinfo : EIATTR_CBANK_PARAM_SIZE
	.align		4
.L_21:
        /*0094*/ 	.byte	0x03, 0x19
        /*0096*/ 	.short	0x0014


	//----- nvinfo : EIATTR_PARAM_CBANK
	.align		4
        /*0098*/ 	.byte	0x04, 0x0a
        /*009a*/ 	.short	(.L_23 - .L_22)
	.align		4
.L_22:
        /*009c*/ 	.word	index@(.nv.constant0._Z12d_sum_reduceIyEvPKT_PS0_i)
        /*00a0*/ 	.short	0x0380
        /*00a2*/ 	.short	0x0014


	//----- nvinfo : EIATTR_SW_WAR
	.align		4
.L_23:
        /*00a4*/ 	.byte	0x04, 0x36
        /*00a6*/ 	.short	(.L_25 - .L_24)
.L_24:
        /*00a8*/ 	.word	0x00000008
.L_25:


//--------------------- .nv.callgraph             --------------------------
	.section	.nv.callgraph,"",@"SHT_CUDA_CALLGRAPH"
	.align	4
	.sectionentsize	8
	.align		4
        /*0000*/ 	.word	0x00000000
	.align		4
        /*0004*/ 	.word	0xffffffff
	.align		4
        /*0008*/ 	.word	0x00000000
	.align		4
        /*000c*/ 	.word	0xfffffffe
	.align		4
        /*0010*/ 	.word	0x00000000
	.align		4
        /*0014*/ 	.word	0xfffffffd
	.align		4
        /*0018*/ 	.word	0x00000000
	.align		4
        /*001c*/ 	.word	0xfffffffc


//--------------------- .text._Z12d_sum_reduceIyEvPKT_PS0_i --------------------------
	.section	.text._Z12d_sum_reduceIyEvPKT_PS0_i,"ax",@progbits
	.align	128
        .global         _Z12d_sum_reduceIyEvPKT_PS0_i
        .type           _Z12d_sum_reduceIyEvPKT_PS0_i,@function
        .size           _Z12d_sum_reduceIyEvPKT_PS0_i,(.L_x_5 - _Z12d_sum_reduceIyEvPKT_PS0_i)
        .other          _Z12d_sum_reduceIyEvPKT_PS0_i,@"STO_CUDA_ENTRY STV_DEFAULT"
_Z12d_sum_reduceIyEvPKT_PS0_i:
.text._Z12d_sum_reduceIyEvPKT_PS0_i:
[----:B------:R-:W-:Y:S08]  /*0000*/  LDC R1, c[0x0][0x37c] ;  /* 0x0000df00ff017b82 */ /* 0x000ff00000000800 */
[----:B------:R-:W0:Y:S01]  /*0010*/  S2UR UR5, SR_CgaCtaId ;  /* 0x00000000000579c3 */ /* 0x000e220000008800 */
[----:B------:R-:W1:Y:S01]  /*0020*/  S2R R3, SR_TID.X ;  /* 0x0000000000037919 */ /* 0x000e620000002100 */
[----:B------:R-:W-:Y:S01]  /*0030*/  UMOV UR4, 0x400 ;  /* 0x0000040000047882 */ /* 0x000fe20000000000 */
[----:B------:R-:W2:Y:S01]  /*0040*/  LDCU.64 UR6, c[0x0][0x358] ;  /* 0x00006b00ff0677ac */ /* 0x000ea20008000a00 */
[----:B------:R-:W-:Y:S01]  /*0050*/  BSSY.RECONVERGENT B0, `(.L_x_0) ;  /* 0x000001d000007945 */ /* 0x000fe20003800200 */
[----:B------:R-:W3:Y:S01]  /*0060*/  S2R R0, SR_CTAID.X ;  /* 0x0000000000007919 */ /* 0x000ee20000002500 */
[----:B0-----:R-:W-:Y:S01]  /*0070*/  ULEA UR4, UR5, UR4, 0x18 ;  /* 0x0000000405047291 */ /* 0x001fe2000f8ec0ff */
[----:B------:R-:W0:Y:S05]  /*0080*/  LDCU UR5, c[0x0][0x390] ;  /* 0x00007200ff0577ac */ /* 0x000e2a0008000800 */
[----:B-1----:R-:W-:Y:S01]  /*0090*/  LEA R2, R3, UR4, 0x3 ;  /* 0x0000000403027c11 */ /* 0x002fe2000f8e18ff */
[----:B---3--:R-:W-:-:S04]  /*00a0*/  IMAD R4, R0, 0x40, R3 ;  /* 0x0000004000047824 */ /* 0x008fc800078e0203 */
[----:B------:R1:W-:Y:S01]  /*00b0*/  STS.64 [R2], RZ ;  /* 0x000000ff02007388 */ /* 0x0003e20000000a00 */
[----:B0-----:R-:W-:-:S13]  /*00c0*/  ISETP.GE.U32.AND P0, PT, R4, UR5, PT ;  /* 0x0000000504007c0c */ /* 0x001fda000bf06070 */
[----:B-12---:R-:W-:Y:S05]  /*00d0*/  @P0 BRA `(.L_x_1) ;  /* 0x0000000000500947 */ /* 0x006fea0003800000 */
[----:B------:R-:W0:Y:S01]  /*00e0*/  LDC R10, c[0x0][0x370] ;  /* 0x0000dc00ff0a7b82 */ /* 0x000e220000000800 */
[----:B------:R-:W-:Y:S01]  /*00f0*/  BSSY.RECONVERGENT B1, `(.L_x_2) ;  /* 0x000000f000017945 */ /* 0x000fe20003800200 */
[----:B------:R-:W-:Y:S02]  /*0100*/  IMAD.MOV.U32 R11, RZ, RZ, R4 ;  /* 0x000000ffff0b7224 */ /* 0x000fe400078e0004 */
[----:B------:R-:W-:Y:S02]  /*0110*/  IMAD.MOV.U32 R13, RZ, RZ, RZ ;  /* 0x000000ffff0d7224 */ /* 0x000fe400078e00ff */
[----:B------:R-:W-:Y:S02]  /*0120*/  IMAD.MOV.U32 R15, RZ, RZ, RZ ;  /* 0x000000ffff0f7224 */ /* 0x000fe400078e00ff */
[----:B------:R-:W1:Y:S05]  /*0130*/  LDC.64 R8, c[0x0][0x380] ;  /* 0x0000e000ff087b82 */ /* 0x000e6a0000000a00 */
.L_x_3:
[C---:B------:R-:W-:Y:S01]  /*0140*/  IADD3 R7, PT, PT, R11.reuse, 0x20, RZ ;  /* 0x000000200b077810 */ /* 0x040fe20007ffe0ff */
[----:B-1----:R-:W-:-:S04]  /*0150*/  IMAD.WIDE.U32 R4, R11, 0x8, R8 ;  /* 0x000000080b047825 */ /* 0x002fc800078e0008 */
[----:B------:R-:W-:Y:S02]  /*0160*/  IMAD.WIDE.U32 R6, R7, 0x8, R8 ;  /* 0x0000000807067825 */ /* 0x000fe400078e0008 */
[----:B------:R-:W2:Y:S04]  /*0170*/  LDG.E.64 R4, desc[UR6][R4.64] ;  /* 0x0000000604047981 */ /* 0x000ea8000c1e1b00 */
[----:B------:R-:W2:Y:S01]  /*0180*/  LDG.E.64 R6, desc[UR6][R6.64] ;  /* 0x0000000606067981 */ /* 0x000ea2000c1e1b00 */
[----:B0-----:R-:W-:-:S05]  /*0190*/  IMAD R11, R10, 0x40, R11 ;  /* 0x000000400a0b7824 */ /* 0x001fca00078e020b */
[----:B------:R-:W-:Y:S02]  /*01a0*/  ISETP.GE.U32.AND P0, PT, R11, UR5, PT ;  /* 0x000000050b007c0c */ /* 0x000fe4000bf06070 */
[----:B--2---:R-:W-:-:S04]  /*01b0*/  IADD3 R13, P1, P2, R13, R6, R4 ;  /* 0x000000060d0d7210 */ /* 0x004fc80007a3e004 */
[----:B------:R-:W-:-:S07]  /*01c0*/  IADD3.X R15, PT, PT, R15, R7, R5, P1, P2 ;  /* 0x000000070f0f7210 */ /* 0x000fce0000fe4405 */
[----:B------:R-:W-:Y:S05]  /*01d0*/  @!P0 BRA `(.L_x_3) ;  /* 0xfffffffc00d88947 */ /* 0x000fea000383ffff */
[----:B------:R-:W-:Y:S05]  /*01e0*/  BSYNC.RECONVERGENT B1 ;  /* 0x0000000000017941 */ /* 0x000fea0003800200 */
.L_x_2:
[----:B------:R-:W-:Y:S02]  /*01f0*/  IMAD.MOV.U32 R4, RZ, RZ, R13 ;  /* 0x000000ffff047224 */ /* 0x000fe400078e000d */
[----:B------:R-:W-:-:S05]  /*0200*/  IMAD.MOV.U32 R5, RZ, RZ, R15 ;  /* 0x000000ffff057224 */ /* 0x000fca00078e000f */
[----:B------:R0:W-:Y:S02]  /*0210*/  STS.64 [R2], R4 ;  /* 0x0000000402007388 */ /* 0x0001e40000000a00 */
.L_x_1:
[----:B------:R-:W-:Y:S05]  /*0220*/  BSYNC.RECONVERGENT B0 ;  /* 0x0000000000007941 */ /* 0x000fea0003800200 */
.L_x_0:
[----:B------:R-:W-:Y:S01]  /*0230*/  BAR.SYNC.DEFER_BLOCKING 0x0 ;  /* 0x0000000000007b1d */ /* 0x000fe20000010000 */
[----:B------:R-:W-:-:S13]  /*0240*/  ISETP.GT.U32.AND P0, PT, R3, 0x1f, PT ;  /* 0x0000001f0300780c */ /* 0x000fda0003f04070 */
[----:B------:R-:W-:Y:S05]  /*0250*/  @P0 EXIT ;  /* 0x000000000000094d */ /* 0x000fea0003800000 */
[----:B0-----:R-:W-:Y:S04]  /*0260*/  LDS.64 R4, [R2+0x80] ;  /* 0x0000800002047984 */ /* 0x001fe80000000a00 */
[----:B------:R-:W0:Y:S02]  /*0270*/  LDS.64 R6, [R2] ;  /* 0x0000000002067984 */ /* 0x000e240000000a00 */
[----:B0-----:R-:W-:-:S04]  /*0280*/  IADD3 R8, P0, PT, R4, R6, RZ ;  /* 0x0000000604087210 */ /* 0x001fc80007f1e0ff */
[----:B------:R-:W-:-:S05]  /*0290*/  IADD3.X R9, PT, PT, R5, R7, RZ, P0, !PT ;  /* 0x0000000705097210 */ /* 0x000fca00007fe4ff */
[----:B------:R-:W-:Y:S01]  /*02a0*/  STS.64 [R2], R8 ;  /* 0x0000000802007388 */ /* 0x000fe20000000a00 */
[----:B------:R-:W-:-:S03]  /*02b0*/  NOP ;  /* 0x0000000000007918 */ /* 0x000fc60000000000 */
[----:B------:R-:W-:Y:S04]  /*02c0*/  LDS.64 R4, [R2+0x40] ;  /* 0x0000400002047984 */ /* 0x000fe80000000a00 */
[----:B------:R-:W0:Y:S02]  /*02d0*/  LDS.64 R6, [R2] ;  /* 0x0000000002067984 */ /* 0x000e240000000a00 */
[----:B0-----:R-:W-:-:S05]  /*02e0*/  IADD3 R10, P0, PT, R4, R6, RZ ;  /* 0x00000006040a7210 */ /* 0x001fca0007f1e0ff */
[----:B------:R-:W-:-:S05]  /*02f0*/  IMAD.X R11, R5, 0x1, R7, P0 ;  /* 0x00000001050b7824 */ /* 0x000fca00000e0607 */
        /* <DEDUP_REMOVED lines=17> */
[----:B------:R-:W-:Y:S01]  /*0410*/  IMAD.X R5, R5, 0x1, R7, P0 ;  /* 0x0000000105057824 */ /* 0x000fe200000e0607 */
[----:B------:R-:W-:-:S04]  /*0420*/  ISETP.NE.AND P0, PT, R3, RZ, PT ;  /* 0x000000ff0300720c */ /* 0x000fc80003f05270 */
[----:B------:R0:W-:Y:S01]  /*0430*/  STS.64 [R2], R4 ;  /* 0x0000000402007388 */ /* 0x0001e20000000a00 */
[----:B------:R-:W-:-:S08]  /*0440*/  NOP ;  /* 0x0000000000007918 */ /* 0x000fd00000000000 */
[----:B------:R-:W-:Y:S05]  /*0450*/  @P0 EXIT ;  /* 0x000000000000094d */ /* 0x000fea0003800000 */
[----:B0-----:R-:W0:Y:S01]  /*0460*/  LDS.64 R2, [UR4] ;  /* 0x00000004ff027984 */ /* 0x001e220008000a00 */
[----:B------:R-:W1:Y:S02]  /*0470*/  LDC.64 R4, c[0x0][0x388] ;  /* 0x0000e200ff047b82 */ /* 0x000e640000000a00 */
[----:B-1----:R-:W-:-:S05]  /*0480*/  IMAD.WIDE.U32 R4, R0, 0x8, R4 ;  /* 0x0000000800047825 */ /* 0x002fca00078e0004 */
[----:B0-----:R-:W-:Y:S01]  /*0490*/  STG.E.64 desc[UR6][R4.64], R2 ;  /* 0x0000000204007986 */ /* 0x001fe2000c101b06 */
[----:B------:R-:W-:Y:S05]  /*04a0*/  EXIT ;  /* 0x000000000000794d */ /* 0x000fea0003800000 */
.L_x_4:
[----:B------:R-:W-:-:S00]  /*04b0*/  BRA `(.L_x_4) ;  /* 0xfffffffc00fc7947 */ /* 0x000fc0000383ffff */
[----:B------:R-:W-:-:S00]  /*04c0*/  NOP ;  /* 0x0000000000007918 */ /* 0x000fc00000000000 */
        /* <DEDUP_REMOVED lines=11> */
.L_x_5:


//--------------------- .nv.shared._Z12d_sum_reduceIyEvPKT_PS0_i --------------------------
	.section	.nv.shared._Z12d_sum_reduceIyEvPKT_PS0_i,"aw",@nobits
	.sectionflags	@""
	.align	8
.nv.shared._Z12d_sum_reduceIyEvPKT_PS0_i:
	.zero		1536


//--------------------- .nv.shared.reserved.0     --------------------------
	.section	.nv.shared.reserved.0,"aw",@nobits
	.weak		__nv_reservedSMEM_offset_0_alias
	.size		__nv_reservedSMEM_offset_0_alias, 0, 64
	.other		__nv_reservedSMEM_offset_0_alias,@"STO_CUDA_RESERVED_SHARED STV_DEFAULT"
__nv_reservedSMEM_offset_0_alias:
	.zero		0
	.zero		64


//--------------------- .nv.constant0._Z12d_sum_reduceIyEvPKT_PS0_i --------------------------
	.section	.nv.constant0._Z12d_sum_reduceIyEvPKT_PS0_i,"a",@progbits
	.sectionflags	@""
	.align	4
.nv.constant0._Z12d_sum_reduceIyEvPKT_PS0_i:
	.zero		916


//--------------------- SYMBOLS --------------------------

	.type		.nv.reservedSmem.offset0,@object
	.size		.nv.reservedSmem.offset0,0x4
	.type		.nv.reservedSmem.cap,@object
	.size		.nv.reservedSmem.cap,0x4
